	.headerflags	@"EF_CUDA_TEXMODE_UNIFIED EF_CUDA_64BIT_ADDRESS EF_CUDA_ACCELERATORS EF_CUDA_SM90 EF_CUDA_VIRTUAL_SM(EF_CUDA_SM90)"
	.elftype	@"ET_EXEC"


//--------------------- .nv.info                  --------------------------
	.section	.nv.info,"",@"SHT_CUDA_INFO"
	.align	4


	//----- nvinfo : EIATTR_REGCOUNT
	.align		4
        /*0000*/ 	.byte	0x04, 0x2f
        /*0002*/ 	.short	(.L_1 - .L_0)
	.align		4
.L_0:
        /*0004*/ 	.word	index@(triton_poi_fused_convolution_8)
        /*0008*/ 	.word	0x0000000c


	//----- nvinfo : EIATTR_MIN_STACK_SIZE
	.align		4
.L_1:
        /*000c*/ 	.byte	0x04, 0x12
        /*000e*/ 	.short	(.L_3 - .L_2)
	.align		4
.L_2:
        /*0010*/ 	.word	index@(triton_poi_fused_convolution_8)
        /*0014*/ 	.word	0x00000000


	//----- nvinfo : EIATTR_FRAME_SIZE
	.align		4
.L_3:
        /*0018*/ 	.byte	0x04, 0x11
        /*001a*/ 	.short	(.L_5 - .L_4)
	.align		4
.L_4:
        /*001c*/ 	.word	index@(triton_poi_fused_convolution_8)
        /*0020*/ 	.word	0x00000000


	//----- nvinfo : EIATTR_MIN_STACK_SIZE
	.align		4
.L_5:
        /*0024*/ 	.byte	0x04, 0x12
        /*0026*/ 	.short	(.L_7 - .L_6)
	.align		4
.L_6:
        /*0028*/ 	.word	index@(triton_poi_fused_convolution_8)
        /*002c*/ 	.word	0x00000000
.L_7:


//--------------------- .nv.info.triton_poi_fused_convolution_8 --------------------------
	.section	.nv.info.triton_poi_fused_convolution_8,"",@"SHT_CUDA_INFO"
	.sectionflags	@""
	.align	4


	//----- nvinfo : EIATTR_CUDA_API_VERSION
	.align		4
        /*0000*/ 	.byte	0x04, 0x37
        /*0002*/ 	.short	(.L_9 - .L_8)
.L_8:
        /*0004*/ 	.word	0x0000007c


	//----- nvinfo : EIATTR_KPARAM_INFO
	.align		4
.L_9:
        /*0008*/ 	.byte	0x04, 0x17
        /*000a*/ 	.short	(.L_11 - .L_10)
.L_10:
        /*000c*/ 	.word	0x00000000
        /*0010*/ 	.short	0x0002
        /*0012*/ 	.short	0x0010
        /*0014*/ 	.byte	0x00, 0xf0, 0x11, 0x00


	//----- nvinfo : EIATTR_KPARAM_INFO
	.align		4
.L_11:
        /*0018*/ 	.byte	0x04, 0x17
        /*001a*/ 	.short	(.L_13 - .L_12)
.L_12:
        /*001c*/ 	.word	0x00000000
        /*0020*/ 	.short	0x0001
        /*0022*/ 	.short	0x0008
        /*0024*/ 	.byte	0x00, 0xf4, 0x21, 0x00


	//----- nvinfo : EIATTR_KPARAM_INFO
	.align		4
.L_13:
        /*0028*/ 	.byte	0x04, 0x17
        /*002a*/ 	.short	(.L_15 - .L_14)
.L_14:
        /*002c*/ 	.word	0x00000000
        /*0030*/ 	.short	0x0000
        /*0032*/ 	.short	0x0000
        /*0034*/ 	.byte	0x00, 0xf4, 0x21, 0x00


	//----- nvinfo : EIATTR_SPARSE_MMA_MASK
	.align		4
.L_15:
        /*0038*/ 	.byte	0x03, 0x50
        /*003a*/ 	.short	0x0000


	//----- nvinfo : EIATTR_MAXREG_COUNT
	.align		4
        /*003c*/ 	.byte	0x03, 0x1b
        /*003e*/ 	.short	0x00ff


	//----- nvinfo : EIATTR_EXIT_INSTR_OFFSETS
	.align		4
        /*0040*/ 	.byte	0x04, 0x1c
        /*0042*/ 	.short	(.L_17 - .L_16)


	//   ....[0]....
.L_16:
        /*0044*/ 	.word	0x00000180


	//----- nvinfo : EIATTR_REQNTID
	.align		4
.L_17:
        /*0048*/ 	.byte	0x04, 0x10
        /*004a*/ 	.short	(.L_19 - .L_18)
.L_18:
        /*004c*/ 	.word	0x00000080
        /*0050*/ 	.word	0x00000001
        /*0054*/ 	.word	0x00000001


	//----- nvinfo : EIATTR_CBANK_PARAM_SIZE
	.align		4
.L_19:
        /*0058*/ 	.byte	0x03, 0x19
        /*005a*/ 	.short	0x0014


	//----- nvinfo : EIATTR_PARAM_CBANK
	.align		4
        /*005c*/ 	.byte	0x04, 0x0a
        /*005e*/ 	.short	(.L_21 - .L_20)
	.align		4
.L_20:
        /*0060*/ 	.word	index@(.nv.constant0.triton_poi_fused_convolution_8)
        /*0064*/ 	.short	0x0210
        /*0066*/ 	.short	0x0014


	//----- nvinfo : EIATTR_SW_WAR
	.align		4
.L_21:
        /*0068*/ 	.byte	0x04, 0x36
        /*006a*/ 	.short	(.L_23 - .L_22)
.L_22:
        /*006c*/ 	.word	0x00000008
.L_23:


//--------------------- .nv.callgraph             --------------------------
	.section	.nv.callgraph,"",@"SHT_CUDA_CALLGRAPH"
	.align	4
	.sectionentsize	8
	.align		4
        /*0000*/ 	.word	0x00000000
	.align		4
        /*0004*/ 	.word	0xffffffff
	.align		4
        /*0008*/ 	.word	0x00000000
	.align		4
        /*000c*/ 	.word	0xfffffffe
	.align		4
        /*0010*/ 	.word	0x00000000
	.align		4
        /*0014*/ 	.word	0xfffffffd
	.align		4
        /*0018*/ 	.word	0x00000000
	.align		4
        /*001c*/ 	.word	0xfffffffc


//--------------------- .text.triton_poi_fused_convolution_8 --------------------------
	.section	.text.triton_poi_fused_convolution_8,"ax",@progbits
	.align	128
        .global         triton_poi_fused_convolution_8
        .type           triton_poi_fused_convolution_8,@function
        .size           triton_poi_fused_convolution_8,(.L_x_1 - triton_poi_fused_convolution_8)
        .other          triton_poi_fused_convolution_8,@"STO_CUDA_ENTRY STV_DEFAULT"
triton_poi_fused_convolution_8:
.text.triton_poi_fused_convolution_8:
[----:B------:R-:W-:Y:S01]  /*0000*/  LDC R1, c[0x0][0x28] ;  /* 0x00000a00ff017b82 */ /* 0x000fe20000000800 */
[----:B------:R-:W1:Y:S07]  /*0010*/  S2R R0, SR_TID.X ;  /* 0x0000000000007919 */ /* 0x000e6e0000002100 */
[----:B------:R-:W2:Y:S01]  /*0020*/  LDC.64 R4, c[0x0][0x218] ;  /* 0x00008600ff047b82 */ /* 0x000ea20000000a00 */
[----:B------:R-:W-:Y:S01]  /*0030*/  ULDC.64 UR4, c[0x0][0x208] ;  /* 0x0000820000047ab9 */ /* 0x000fe20000000a00 */
[----:B------:R-:W3:Y:S06]  /*0040*/  S2R R7, SR_CTAID.X ;  /* 0x0000000000077919 */ /* 0x000eec0000002500 */
[----:B------:R-:W4:Y:S01]  /*0050*/  LDC.64 R2, c[0x0][0x210] ;  /* 0x00008400ff027b82 */ /* 0x000f220000000a00 */
[----:B-1----:R-:W-:Y:S01]  /*0060*/  IMAD.SHL.U32 R0, R0, 0x2, RZ ;  /* 0x0000000200007824 */ /* 0x002fe200078e00ff */
[----:B---3--:R-:W-:-:S04]  /*0070*/  SHF.R.S32.HI R6, RZ, 0x17, R7 ;  /* 0x00000017ff067819 */ /* 0x008fc80000011407 */
[----:B------:R-:W-:Y:S02]  /*0080*/  LOP3.LUT R0, R0, 0xfe, RZ, 0xc0, !PT ;  /* 0x000000fe00007812 */ /* 0x000fe400078ec0ff */
[----:B------:R-:W-:-:S03]  /*0090*/  SGXT R6, R6, 0x1 ;  /* 0x000000010606781a */ /* 0x000fc60000000200 */
[----:B------:R-:W-:-:S04]  /*00a0*/  IMAD R7, R7, 0x100, R0 ;  /* 0x0000010007077824 */ /* 0x000fc800078e0200 */
[----:B----4-:R-:W-:Y:S01]  /*00b0*/  IMAD.WIDE R2, R7, 0x4, R2 ;  /* 0x0000000407027825 */ /* 0x010fe200078e0202 */
[----:B------:R-:W-:-:S04]  /*00c0*/  LEA.HI R6, R6, R7, RZ, 0x4 ;  /* 0x0000000706067211 */ /* 0x000fc800078f20ff */
[--C-:B------:R-:W-:Y:S02]  /*00d0*/  SHF.R.S32.HI R0, RZ, 0x4, R6.reuse ;  /* 0x00000004ff007819 */ /* 0x100fe40000011406 */
[----:B------:R-:W-:Y:S02]  /*00e0*/  SHF.R.S32.HI R9, RZ, 0x1f, R6 ;  /* 0x0000001fff097819 */ /* 0x000fe40000011406 */
[----:B------:R-:W3:Y:S02]  /*00f0*/  LDG.E.64 R6, desc[UR4][R2.64] ;  /* 0x0000000402067981 */ /* 0x000ee4000c1e1b00 */
[----:B------:R-:W-:-:S04]  /*0100*/  LEA.HI R9, R9, R0, RZ, 0x6 ;  /* 0x0000000009097211 */ /* 0x000fc800078f30ff */
[----:B------:R-:W-:-:S05]  /*0110*/  LOP3.LUT R9, R9, 0xffffffc0, RZ, 0xc0, !PT ;  /* 0xffffffc009097812 */ /* 0x000fca00078ec0ff */
[----:B------:R-:W-:-:S04]  /*0120*/  IMAD.IADD R9, R0, 0x1, -R9 ;  /* 0x0000000100097824 */ /* 0x000fc800078e0a09 */
[----:B--2---:R-:W-:-:S06]  /*0130*/  IMAD.WIDE R4, R9, 0x4, R4 ;  /* 0x0000000409047825 */ /* 0x004fcc00078e0204 */
[----:B------:R-:W3:Y:S02]  /*0140*/  LDG.E.EL R4, desc[UR4][R4.64] ;  /* 0x0000000404047981 */ /* 0x000ee4000c2e1900 */
[--C-:B---3--:R-:W-:Y:S01]  /*0150*/  FADD R6, R6, R4.reuse ;  /* 0x0000000406067221 */ /* 0x108fe20000000000 */
[----:B------:R-:W-:-:S05]  /*0160*/  FADD R7, R7, R4 ;  /* 0x0000000407077221 */ /* 0x000fca0000000000 */
[----:B------:R-:W-:Y:S01]  /*0170*/  STG.E.64 desc[UR4][R2.64], R6 ;  /* 0x0000000602007986 */ /* 0x000fe2000c101b04 */
[----:B------:R-:W-:Y:S05]  /*0180*/  EXIT ;  /* 0x000000000000794d */ /* 0x000fea0003800000 */
.L_x_0:
[----:B------:R-:W-:-:S00]  /*0190*/  BRA `(.L_x_0) ;  /* 0xfffffffc00fc7947 */ /* 0x000fc0000383ffff */
[----:B------:R-:W-:-:S00]  /*01a0*/  NOP ;  /* 0x0000000000007918 */ /* 0x000fc00000000000 */
        /* <DEDUP_REMOVED lines=13> */
.L_x_1:


//--------------------- .nv.constant0.triton_poi_fused_convolution_8 --------------------------
	.section	.nv.constant0.triton_poi_fused_convolution_8,"a",@progbits
	.sectionflags	@""
	.align	4
.nv.constant0.triton_poi_fused_convolution_8:
	.zero		548
